//
// Generated by NVIDIA NVVM Compiler
//
// Compiler Build ID: CL-36424714
// Cuda compilation tools, release 13.0, V13.0.88
// Based on NVVM 20.0.0
//

.version 9.0
.target sm_100
.address_size 64

	// .globl	_Z4spMMiPiS_PfS0_S0_ii
// _ZZ4spMMiPiS_PfS0_S0_iiE16spMatIndicesTile has been demoted
// _ZZ4spMMiPiS_PfS0_S0_iiE13spMatDataTile has been demoted
// _ZZ4spMMiPiS_PfS0_S0_iiE12dMatDataTile has been demoted

.visible .entry _Z4spMMiPiS_PfS0_S0_ii(
	.param .u32 _Z4spMMiPiS_PfS0_S0_ii_param_0,
	.param .u64 .ptr .align 1 _Z4spMMiPiS_PfS0_S0_ii_param_1,
	.param .u64 .ptr .align 1 _Z4spMMiPiS_PfS0_S0_ii_param_2,
	.param .u64 .ptr .align 1 _Z4spMMiPiS_PfS0_S0_ii_param_3,
	.param .u64 .ptr .align 1 _Z4spMMiPiS_PfS0_S0_ii_param_4,
	.param .u64 .ptr .align 1 _Z4spMMiPiS_PfS0_S0_ii_param_5,
	.param .u32 _Z4spMMiPiS_PfS0_S0_ii_param_6,
	.param .u32 _Z4spMMiPiS_PfS0_S0_ii_param_7
)
{
	.reg .pred 	%p<14>;
	.reg .b32 	%r<42>;
	.reg .b32 	%f<21>;
	.reg .b64 	%rd<20>;
	// demoted variable
	.shared .align 4 .b8 _ZZ4spMMiPiS_PfS0_S0_iiE16spMatIndicesTile[128];
	// demoted variable
	.shared .align 4 .b8 _ZZ4spMMiPiS_PfS0_S0_iiE13spMatDataTile[128];
	// demoted variable
	.shared .align 4 .b8 _ZZ4spMMiPiS_PfS0_S0_iiE12dMatDataTile[4096];
	ld.param.u32 	%r19, [_Z4spMMiPiS_PfS0_S0_ii_param_0];
	ld.param.u64 	%rd8, [_Z4spMMiPiS_PfS0_S0_ii_param_1];
	ld.param.u64 	%rd4, [_Z4spMMiPiS_PfS0_S0_ii_param_2];
	ld.param.u64 	%rd5, [_Z4spMMiPiS_PfS0_S0_ii_param_3];
	ld.param.u64 	%rd6, [_Z4spMMiPiS_PfS0_S0_ii_param_4];
	ld.param.u64 	%rd7, [_Z4spMMiPiS_PfS0_S0_ii_param_5];
	ld.param.u32 	%r20, [_Z4spMMiPiS_PfS0_S0_ii_param_6];
	ld.param.u32 	%r21, [_Z4spMMiPiS_PfS0_S0_ii_param_7];
	cvta.to.global.u64 	%rd9, %rd8;
	mov.u32 	%r1, %ctaid.x;
	mov.u32 	%r22, %ctaid.y;
	mov.u32 	%r23, %ntid.y;
	mov.u32 	%r2, %tid.y;
	mad.lo.s32 	%r3, %r22, %r23, %r2;
	mul.wide.u32 	%rd10, %r1, 4;
	add.s64 	%rd11, %rd9, %rd10;
	ld.global.u32 	%r24, [%rd11+4];
	ld.global.u32 	%r39, [%rd11];
	sub.s32 	%r40, %r24, %r39;
	setp.lt.s32 	%p1, %r40, 1;
	mov.f32 	%f19, 0f00000000;
	@%p1 bra 	$L__BB0_14;
	mov.u32 	%r6, %tid.x;
	shl.b32 	%r25, %r6, 2;
	mov.u32 	%r26, _ZZ4spMMiPiS_PfS0_S0_iiE16spMatIndicesTile;
	add.s32 	%r7, %r26, %r25;
	mov.u32 	%r27, _ZZ4spMMiPiS_PfS0_S0_iiE13spMatDataTile;
	add.s32 	%r8, %r27, %r25;
	shl.b32 	%r28, %r6, 7;
	mov.u32 	%r29, _ZZ4spMMiPiS_PfS0_S0_iiE12dMatDataTile;
	shl.b32 	%r30, %r2, 2;
	add.s32 	%r11, %r29, %r30;
	add.s32 	%r9, %r11, %r28;
	mov.u32 	%r10, %ntid.x;
	add.s32 	%r12, %r19, %r3;
	cvta.to.global.u64 	%rd1, %rd4;
	cvta.to.global.u64 	%rd2, %rd5;
	cvta.to.global.u64 	%rd3, %rd6;
	mov.f32 	%f19, 0f00000000;
$L__BB0_2:
	setp.ne.s32 	%p2, %r2, 0;
	setp.ge.u32 	%p3, %r6, %r40;
	or.pred  	%p4, %p2, %p3;
	@%p4 bra 	$L__BB0_4;
	add.s32 	%r31, %r39, %r6;
	mul.wide.s32 	%rd12, %r31, 4;
	add.s64 	%rd13, %rd1, %rd12;
	ld.global.u32 	%r32, [%rd13];
	st.shared.u32 	[%r7], %r32;
	add.s64 	%rd14, %rd2, %rd12;
	ld.global.f32 	%f9, [%rd14];
	st.shared.f32 	[%r8], %f9;
$L__BB0_4:
	setp.ge.u32 	%p5, %r6, %r40;
	setp.ge.s32 	%p6, %r12, %r20;
	bar.sync 	0;
	mov.f32 	%f18, 0f00000000;
	or.pred  	%p7, %p5, %p6;
	@%p7 bra 	$L__BB0_6;
	ld.shared.u32 	%r33, [%r7];
	mad.lo.s32 	%r34, %r33, %r21, %r3;
	mul.wide.s32 	%rd15, %r34, 4;
	add.s64 	%rd16, %rd3, %rd15;
	ld.global.f32 	%f11, [%rd16];
	ld.shared.f32 	%f12, [%r8];
	mul.f32 	%f18, %f11, %f12;
$L__BB0_6:
	setp.lt.u32 	%p8, %r10, 2;
	st.shared.f32 	[%r9], %f18;
	bar.sync 	0;
	@%p8 bra 	$L__BB0_11;
	mov.u32 	%r41, %r10;
$L__BB0_8:
	shr.u32 	%r16, %r41, 1;
	setp.ge.u32 	%p9, %r6, %r16;
	@%p9 bra 	$L__BB0_10;
	shl.b32 	%r35, %r16, 7;
	add.s32 	%r36, %r9, %r35;
	ld.shared.f32 	%f13, [%r36];
	ld.shared.f32 	%f14, [%r9];
	add.f32 	%f15, %f13, %f14;
	st.shared.f32 	[%r9], %f15;
$L__BB0_10:
	bar.sync 	0;
	setp.gt.u32 	%p10, %r41, 3;
	mov.u32 	%r41, %r16;
	@%p10 bra 	$L__BB0_8;
$L__BB0_11:
	setp.ne.s32 	%p11, %r6, 0;
	@%p11 bra 	$L__BB0_13;
	ld.shared.f32 	%f16, [%r11];
	add.f32 	%f19, %f19, %f16;
$L__BB0_13:
	add.s32 	%r39, %r39, 32;
	bar.sync 	0;
	add.s32 	%r18, %r40, -32;
	setp.gt.s32 	%p12, %r40, 32;
	mov.u32 	%r40, %r18;
	@%p12 bra 	$L__BB0_2;
$L__BB0_14:
	mov.u32 	%r37, %tid.x;
	setp.ne.s32 	%p13, %r37, 0;
	@%p13 bra 	$L__BB0_16;
	mad.lo.s32 	%r38, %r21, %r1, %r3;
	cvta.to.global.u64 	%rd17, %rd7;
	mul.wide.s32 	%rd18, %r38, 4;
	add.s64 	%rd19, %rd17, %rd18;
	st.global.f32 	[%rd19], %f19;
$L__BB0_16:
	ret;

}


// ===== COMPILED SASS (sm_100) =====

	.target	sm_100

	.elftype	@"ET_EXEC"


//--------------------- .note.nv.tkinfo           --------------------------
	.section	.note.nv.tkinfo,"",@"SHT_NOTE"
	.sectionflags	@"SHF_NOTE_NV_TKINFO"
	.tkinfo
        /*0018*/ 	.word	0x00000002
        /*0030*/ 	.string	""
        /*0030*/ 	.string	"ptxas"
        /*0030*/ 	.string	"Cuda compilation tools, release 13.0, V13.0.88"
        /*0030*/ 	.string	"Build cuda_13.0.r13.0/compiler.36424714_0"
        /*0030*/ 	.string	"-arch sm_100 -m 64 "



//--------------------- .note.nv.cuinfo           --------------------------
	.section	.note.nv.cuinfo,"",@"SHT_NOTE"
	.sectionflags	@"SHF_NOTE_NV_CUINFO"
        /*0018*/ 	.short	0x0002
        /*001a*/ 	.short	0x0064
        /*001c*/ 	.short	0x0082
	.zero		2


//--------------------- .nv.info                  --------------------------
	.section	.nv.info,"",@"SHT_CUDA_INFO"
	.align	4


	//----- nvinfo : EIATTR_REGCOUNT
	.align		4
        /*0000*/ 	.byte	0x04, 0x2f
        /*0002*/ 	.short	(.L_1 - .L_0)
	.align		4
.L_0:
        /*0004*/ 	.word	index@(_Z4spMMiPiS_PfS0_S0_ii)
        /*0008*/ 	.word	0x00000016


	//----- nvinfo : EIATTR_FRAME_SIZE
	.align		4
.L_1:
        /*000c*/ 	.byte	0x04, 0x11
        /*000e*/ 	.short	(.L_3 - .L_2)
	.align		4
.L_2:
        /*0010*/ 	.word	index@(_Z4spMMiPiS_PfS0_S0_ii)
        /*0014*/ 	.word	0x00000000


	//----- nvinfo : EIATTR_MIN_STACK_SIZE
	.align		4
.L_3:
        /*0018*/ 	.byte	0x04, 0x12
        /*001a*/ 	.short	(.L_5 - .L_4)
	.align		4
.L_4:
        /*001c*/ 	.word	index@(_Z4spMMiPiS_PfS0_S0_ii)
        /*0020*/ 	.word	0x00000000
.L_5:


//--------------------- .nv.compat                --------------------------
	.section	.nv.compat,"",@"SHT_CUDA_COMPAT_INFO"
	.align	4
        /*0000*/ 	.byte	0x02, 0x09, 0x00, 0x00, 0x02, 0x02, 0x01, 0x00, 0x02, 0x05, 0x05, 0x00, 0x03, 0x07, 0x01, 0x01
        /*0010*/ 	.byte	0x02, 0x03, 0x00, 0x00, 0x02, 0x06, 0x01, 0x00, 0x04, 0x0b, 0x08, 0x00, 0x09, 0x00, 0x00, 0x00
        /*0020*/ 	.byte	0x00, 0x00, 0x00, 0x00


//--------------------- .nv.info._Z4spMMiPiS_PfS0_S0_ii --------------------------
	.section	.nv.info._Z4spMMiPiS_PfS0_S0_ii,"",@"SHT_CUDA_INFO"
	.sectionflags	@""
	.align	4


	//----- nvinfo : EIATTR_CUDA_API_VERSION
	.align		4
        /*0000*/ 	.byte	0x04, 0x37
        /*0002*/ 	.short	(.L_7 - .L_6)
.L_6:
        /*0004*/ 	.word	0x00000082


	//----- nvinfo : EIATTR_KPARAM_INFO
	.align		4
.L_7:
        /*0008*/ 	.byte	0x04, 0x17
        /*000a*/ 	.short	(.L_9 - .L_8)
.L_8:
        /*000c*/ 	.word	0x00000000
        /*0010*/ 	.short	0x0007
        /*0012*/ 	.short	0x0034
        /*0014*/ 	.byte	0x00, 0xf0, 0x11, 0x00


	//----- nvinfo : EIATTR_KPARAM_INFO
	.align		4
.L_9:
        /*0018*/ 	.byte	0x04, 0x17
        /*001a*/ 	.short	(.L_11 - .L_10)
.L_10:
        /*001c*/ 	.word	0x00000000
        /*0020*/ 	.short	0x0006
        /*0022*/ 	.short	0x0030
        /*0024*/ 	.byte	0x00, 0xf0, 0x11, 0x00


	//----- nvinfo : EIATTR_KPARAM_INFO
	.align		4
.L_11:
        /*0028*/ 	.byte	0x04, 0x17
        /*002a*/ 	.short	(.L_13 - .L_12)
.L_12:
        /*002c*/ 	.word	0x00000000
        /*0030*/ 	.short	0x0005
        /*0032*/ 	.short	0x0028
        /*0034*/ 	.byte	0x00, 0xf5, 0x21, 0x00


	//----- nvinfo : EIATTR_KPARAM_INFO
	.align		4
.L_13:
        /*0038*/ 	.byte	0x04, 0x17
        /*003a*/ 	.short	(.L_15 - .L_14)
.L_14:
        /*003c*/ 	.word	0x00000000
        /*0040*/ 	.short	0x0004
        /*0042*/ 	.short	0x0020
        /*0044*/ 	.byte	0x00, 0xf5, 0x21, 0x00


	//----- nvinfo : EIATTR_KPARAM_INFO
	.align		4
.L_15:
        /*0048*/ 	.byte	0x04, 0x17
        /*004a*/ 	.short	(.L_17 - .L_16)
.L_16:
        /*004c*/ 	.word	0x00000000
        /*0050*/ 	.short	0x0003
        /*0052*/ 	.short	0x0018
        /*0054*/ 	.byte	0x00, 0xf5, 0x21, 0x00


	//----- nvinfo : EIATTR_KPARAM_INFO
	.align		4
.L_17:
        /*0058*/ 	.byte	0x04, 0x17
        /*005a*/ 	.short	(.L_19 - .L_18)
.L_18:
        /*005c*/ 	.word	0x00000000
        /*0060*/ 	.short	0x0002
        /*0062*/ 	.short	0x0010
        /*0064*/ 	.byte	0x00, 0xf5, 0x21, 0x00


	//----- nvinfo : EIATTR_KPARAM_INFO
	.align		4
.L_19:
        /*0068*/ 	.byte	0x04, 0x17
        /*006a*/ 	.short	(.L_21 - .L_20)
.L_20:
        /*006c*/ 	.word	0x00000000
        /*0070*/ 	.short	0x0001
        /*0072*/ 	.short	0x0008
        /*0074*/ 	.byte	0x00, 0xf5, 0x21, 0x00


	//----- nvinfo : EIATTR_KPARAM_INFO
	.align		4
.L_21:
        /*0078*/ 	.byte	0x04, 0x17
        /*007a*/ 	.short	(.L_23 - .L_22)
.L_22:
        /*007c*/ 	.word	0x00000000
        /*0080*/ 	.short	0x0000
        /*0082*/ 	.short	0x0000
        /*0084*/ 	.byte	0x00, 0xf0, 0x11, 0x00


	//----- nvinfo : EIATTR_SPARSE_MMA_MASK
	.align		4
.L_23:
        /*0088*/ 	.byte	0x03, 0x50
        /*008a*/ 	.short	0x0000


	//----- nvinfo : EIATTR_MAXREG_COUNT
	.align		4
        /*008c*/ 	.byte	0x03, 0x1b
        /*008e*/ 	.short	0x00ff


	//----- nvinfo : EIATTR_NUM_BARRIERS
	.align		4
        /*0090*/ 	.byte	0x02, 0x4c
        /*0092*/ 	.byte	0x01
	.zero		1


	//----- nvinfo : EIATTR_MERCURY_ISA_VERSION
	.align		4
        /*0094*/ 	.byte	0x03, 0x5f
        /*0096*/ 	.short	0x0101


	//----- nvinfo : EIATTR_VRC_CTA_INIT_COUNT
	.align		4
        /*0098*/ 	.byte	0x02, 0x4a
	.zero		1
	.zero		1


	//----- nvinfo : EIATTR_EXIT_INSTR_OFFSETS
	.align		4
        /*009c*/ 	.byte	0x04, 0x1c
        /*009e*/ 	.short	(.L_25 - .L_24)


	//   ....[0]....
.L_24:
        /*00a0*/ 	.word	0x00000510


	//   ....[1]....
        /*00a4*/ 	.word	0x00000570


	//----- nvinfo : EIATTR_CBANK_PARAM_SIZE
	.align		4
.L_25:
        /*00a8*/ 	.byte	0x03, 0x19
        /*00aa*/ 	.short	0x0038


	//----- nvinfo : EIATTR_PARAM_CBANK
	.align		4
        /*00ac*/ 	.byte	0x04, 0x0a
        /*00ae*/ 	.short	(.L_27 - .L_26)
	.align		4
.L_26:
        /*00b0*/ 	.word	index@(.nv.constant0._Z4spMMiPiS_PfS0_S0_ii)
        /*00b4*/ 	.short	0x0380
        /*00b6*/ 	.short	0x0038


	//----- nvinfo : EIATTR_SW_WAR
	.align		4
.L_27:
        /*00b8*/ 	.byte	0x04, 0x36
        /*00ba*/ 	.short	(.L_29 - .L_28)
.L_28:
        /*00bc*/ 	.word	0x00000008
.L_29:


//--------------------- .nv.callgraph             --------------------------
	.section	.nv.callgraph,"",@"SHT_CUDA_CALLGRAPH"
	.align	4
	.sectionentsize	8
	.align		4
        /*0000*/ 	.word	0x00000000
	.align		4
        /*0004*/ 	.word	0xffffffff
	.align		4
        /*0008*/ 	.word	0x00000000
	.align		4
        /*000c*/ 	.word	0xfffffffe
	.align		4
        /*0010*/ 	.word	0x00000000
	.align		4
        /*0014*/ 	.word	0xfffffffd
	.align		4
        /*0018*/ 	.word	0x00000000
	.align		4
        /*001c*/ 	.word	0xfffffffc


//--------------------- .text._Z4spMMiPiS_PfS0_S0_ii --------------------------
	.section	.text._Z4spMMiPiS_PfS0_S0_ii,"ax",@progbits
	.align	128
        .global         _Z4spMMiPiS_PfS0_S0_ii
        .type           _Z4spMMiPiS_PfS0_S0_ii,@function
        .size           _Z4spMMiPiS_PfS0_S0_ii,(.L_x_5 - _Z4spMMiPiS_PfS0_S0_ii)
        .other          _Z4spMMiPiS_PfS0_S0_ii,@"STO_CUDA_ENTRY STV_DEFAULT"
_Z4spMMiPiS_PfS0_S0_ii:
.text._Z4spMMiPiS_PfS0_S0_ii:
[----:B------:R-:W-:Y:S01]  /*0000*/  LDC R1, c[0x0][0x37c] ;  /* 0x0000df00ff017b82 */ /* 0x000fe20000000800 */
[----:B------:R-:W0:Y:S07]  /*0010*/  S2R R0, SR_CTAID.X ;  /* 0x0000000000007919 */ /* 0x000e2e0000002500 */
[----:B------:R-:W0:Y:S01]  /*0020*/  LDC.64 R4, c[0x0][0x388] ;  /* 0x0000e200ff047b82 */ /* 0x000e220000000a00 */
[----:B------:R-:W1:Y:S01]  /*0030*/  LDCU.64 UR8, c[0x0][0x358] ;  /* 0x00006b00ff0877ac */ /* 0x000e620008000a00 */
[----:B0-----:R-:W-:-:S05]  /*0040*/  IMAD.WIDE.U32 R4, R0, 0x4, R4 ;  /* 0x0000000400047825 */ /* 0x001fca00078e0004 */
[----:B-1----:R-:W2:Y:S04]  /*0050*/  LDG.E R2, desc[UR8][R4.64+0x4] ;  /* 0x0000040804027981 */ /* 0x002ea8000c1e1900 */
[----:B------:R-:W2:Y:S01]  /*0060*/  LDG.E R10, desc[UR8][R4.64] ;  /* 0x00000008040a7981 */ /* 0x000ea2000c1e1900 */
[----:B------:R-:W0:Y:S01]  /*0070*/  S2UR UR4, SR_CTAID.Y ;  /* 0x00000000000479c3 */ /* 0x000e220000002600 */
[----:B------:R-:W0:Y:S07]  /*0080*/  S2R R8, SR_TID.Y ;  /* 0x0000000000087919 */ /* 0x000e2e0000002200 */
[----:B------:R-:W0:Y:S02]  /*0090*/  LDC R3, c[0x0][0x364] ;  /* 0x0000d900ff037b82 */ /* 0x000e240000000800 */
[----:B0-----:R-:W-:-:S02]  /*00a0*/  IMAD R3, R3, UR4, R8 ;  /* 0x0000000403037c24 */ /* 0x001fc4000f8e0208 */
[----:B--2---:R-:W-:Y:S02]  /*00b0*/  IMAD.IADD R12, R2, 0x1, -R10 ;  /* 0x00000001020c7824 */ /* 0x004fe400078e0a0a */
[----:B------:R-:W-:-:S03]  /*00c0*/  IMAD.MOV.U32 R2, RZ, RZ, RZ ;  /* 0x000000ffff027224 */ /* 0x000fc600078e00ff */
[----:B------:R-:W-:-:S13]  /*00d0*/  ISETP.GE.AND P0, PT, R12, 0x1, PT ;  /* 0x000000010c00780c */ /* 0x000fda0003f06270 */
[----:B------:R-:W-:Y:S05]  /*00e0*/  @!P0 BRA `(.L_x_0) ;  /* 0x0000000400008947 */ /* 0x000fea0003800000 */
[----:B------:R-:W0:Y:S01]  /*00f0*/  S2UR UR7, SR_CgaCtaId ;  /* 0x00000000000779c3 */ /* 0x000e220000008800 */
[----:B------:R-:W1:Y:S01]  /*0100*/  S2R R9, SR_TID.X ;  /* 0x0000000000097919 */ /* 0x000e620000002100 */
[----:B------:R-:W2:Y:S01]  /*0110*/  LDCU UR11, c[0x0][0x380] ;  /* 0x00007000ff0b77ac */ /* 0x000ea20008000800 */
[----:B------:R-:W3:Y:S01]  /*0120*/  LDCU UR12, c[0x0][0x3b0] ;  /* 0x00007600ff0c77ac */ /* 0x000ee20008000800 */
[----:B------:R-:W-:Y:S01]  /*0130*/  UMOV UR4, 0x400 ;  /* 0x0000040000047882 */ /* 0x000fe20000000000 */
[----:B------:R-:W4:Y:S01]  /*0140*/  LDCU UR10, c[0x0][0x360] ;  /* 0x00006c00ff0a77ac */ /* 0x000f220008000800 */
[----:B------:R-:W-:Y:S02]  /*0150*/  UIADD3 UR6, UPT, UPT, UR4, 0x100, URZ ;  /* 0x0000010004067890 */ /* 0x000fe4000fffe0ff */
[----:B------:R-:W-:Y:S01]  /*0160*/  UIADD3 UR5, UPT, UPT, UR4, 0x80, URZ ;  /* 0x0000008004057890 */ /* 0x000fe2000fffe0ff */
[----:B--2---:R-:W-:Y:S01]  /*0170*/  IADD3 R2, PT, PT, R3, UR11, RZ ;  /* 0x0000000b03027c10 */ /* 0x004fe2000fffe0ff */
[----:B0-----:R-:W-:-:S03]  /*0180*/  ULEA UR6, UR7, UR6, 0x18 ;  /* 0x0000000607067291 */ /* 0x001fc6000f8ec0ff */
[----:B---3--:R-:W-:Y:S01]  /*0190*/  ISETP.GE.AND P1, PT, R2, UR12, PT ;  /* 0x0000000c02007c0c */ /* 0x008fe2000bf26270 */
[----:B------:R-:W-:Y:S01]  /*01a0*/  ULEA UR4, UR7, UR4, 0x18 ;  /* 0x0000000407047291 */ /* 0x000fe2000f8ec0ff */
[----:B------:R-:W-:Y:S01]  /*01b0*/  IMAD.MOV.U32 R2, RZ, RZ, RZ ;  /* 0x000000ffff027224 */ /* 0x000fe200078e00ff */
[----:B------:R-:W-:Y:S01]  /*01c0*/  ULEA UR5, UR7, UR5, 0x18 ;  /* 0x0000000507057291 */ /* 0x000fe2000f8ec0ff */
[----:B------:R-:W-:-:S03]  /*01d0*/  LEA R14, R8, UR6, 0x2 ;  /* 0x00000006080e7c11 */ /* 0x000fc6000f8e10ff */
[C---:B-1----:R-:W-:Y:S02]  /*01e0*/  LEA R11, R9.reuse, UR4, 0x2 ;  /* 0x00000004090b7c11 */ /* 0x042fe4000f8e10ff */
[C---:B------:R-:W-:Y:S02]  /*01f0*/  LEA R13, R9.reuse, UR5, 0x2 ;  /* 0x00000005090d7c11 */ /* 0x040fe4000f8e10ff */
[----:B----4-:R-:W-:-:S07]  /*0200*/  LEA R15, R9, R14, 0x7 ;  /* 0x0000000e090f7211 */ /* 0x010fce00078e38ff */
.L_x_3:
[----:B0-----:R-:W0:Y:S01]  /*0210*/  LDC.64 R6, c[0x0][0x390] ;  /* 0x0000e400ff067b82 */ /* 0x001e220000000a00 */
[----:B------:R-:W-:-:S04]  /*0220*/  ISETP.GE.U32.AND P0, PT, R9, R12, PT ;  /* 0x0000000c0900720c */ /* 0x000fc80003f06070 */
[----:B------:R-:W-:-:S03]  /*0230*/  ISETP.NE.OR P0, PT, R8, RZ, P0 ;  /* 0x000000ff0800720c */ /* 0x000fc60000705670 */
[----:B------:R-:W1:Y:S10]  /*0240*/  LDC.64 R4, c[0x0][0x398] ;  /* 0x0000e600ff047b82 */ /* 0x000e740000000a00 */
[----:B------:R-:W-:-:S04]  /*0250*/  @!P0 IMAD.IADD R17, R9, 0x1, R10 ;  /* 0x0000000109118824 */ /* 0x000fc800078e020a */
[----:B0-----:R-:W-:-:S06]  /*0260*/  @!P0 IMAD.WIDE R6, R17, 0x4, R6 ;  /* 0x0000000411068825 */ /* 0x001fcc00078e0206 */
[----:B------:R-:W2:Y:S01]  /*0270*/  @!P0 LDG.E R6, desc[UR8][R6.64] ;  /* 0x0000000806068981 */ /* 0x000ea2000c1e1900 */
[----:B-1----:R-:W-:-:S06]  /*0280*/  @!P0 IMAD.WIDE R16, R17, 0x4, R4 ;  /* 0x0000000411108825 */ /* 0x002fcc00078e0204 */
[----:B------:R-:W3:Y:S01]  /*0290*/  @!P0 LDG.E R16, desc[UR8][R16.64] ;  /* 0x0000000810108981 */ /* 0x000ee2000c1e1900 */
[----:B------:R-:W-:-:S13]  /*02a0*/  ISETP.GE.U32.OR P2, PT, R9, R12, P1 ;  /* 0x0000000c0900720c */ /* 0x000fda0000f46470 */
[----:B------:R-:W0:Y:S08]  /*02b0*/  @!P2 LDC R19, c[0x0][0x3b4] ;  /* 0x0000ed00ff13ab82 */ /* 0x000e300000000800 */
[----:B------:R-:W1:Y:S01]  /*02c0*/  @!P2 LDC.64 R4, c[0x0][0x3a0] ;  /* 0x0000e800ff04ab82 */ /* 0x000e620000000a00 */
[----:B--2---:R-:W-:Y:S04]  /*02d0*/  @!P0 STS [R11], R6 ;  /* 0x000000060b008388 */ /* 0x004fe80000000800 */
[----:B---3--:R-:W-:Y:S03]  /*02e0*/  @!P0 STS [R13], R16 ;  /* 0x000000100d008388 */ /* 0x008fe60000000800 */
[----:B------:R-:W-:Y:S06]  /*02f0*/  BAR.SYNC.DEFER_BLOCKING 0x0 ;  /* 0x0000000000007b1d */ /* 0x000fec0000010000 */
[----:B------:R-:W0:Y:S04]  /*0300*/  @!P2 LDS R18, [R11] ;  /* 0x000000000b12a984 */ /* 0x000e280000000800 */
[----:B------:R-:W2:Y:S01]  /*0310*/  @!P2 LDS R7, [R13] ;  /* 0x000000000d07a984 */ /* 0x000ea20000000800 */
[----:B0-----:R-:W-:-:S04]  /*0320*/  @!P2 IMAD R19, R18, R19, R3 ;  /* 0x000000131213a224 */ /* 0x001fc800078e0203 */
[----:B-1----:R-:W-:-:S06]  /*0330*/  @!P2 IMAD.WIDE R4, R19, 0x4, R4 ;  /* 0x000000041304a825 */ /* 0x002fcc00078e0204 */
[----:B------:R-:W2:Y:S01]  /*0340*/  @!P2 LDG.E R4, desc[UR8][R4.64] ;  /* 0x000000080404a981 */ /* 0x000ea2000c1e1900 */
[----:B------:R-:W-:Y:S01]  /*0350*/  HFMA2 R18, -RZ, RZ, 0, 0 ;  /* 0x00000000ff127431 */ /* 0x000fe200000001ff */
[----:B------:R-:W-:Y:S01]  /*0360*/  UISETP.GE.U32.AND UP0, UPT, UR10, 0x2, UPT ;  /* 0x000000020a00788c */ /* 0x000fe2000bf06070 */
[----:B------:R-:W-:Y:S01]  /*0370*/  ISETP.NE.AND P0, PT, R9, RZ, PT ;  /* 0x000000ff0900720c */ /* 0x000fe20003f05270 */
[----:B--2---:R-:W-:-:S05]  /*0380*/  @!P2 FMUL R18, R4, R7 ;  /* 0x000000070412a220 */ /* 0x004fca0000400000 */
[----:B------:R0:W-:Y:S01]  /*0390*/  STS [R15], R18 ;  /* 0x000000120f007388 */ /* 0x0001e20000000800 */
[----:B------:R-:W-:Y:S06]  /*03a0*/  BAR.SYNC.DEFER_BLOCKING 0x0 ;  /* 0x0000000000007b1d */ /* 0x000fec0000010000 */
[----:B------:R-:W-:Y:S05]  /*03b0*/  BRA.U !UP0, `(.L_x_1) ;  /* 0x0000000108307547 */ /* 0x000fea000b800000 */
[----:B------:R-:W-:-:S07]  /*03c0*/  IMAD.U32 R4, RZ, RZ, UR10 ;  /* 0x0000000aff047e24 */ /* 0x000fce000f8e00ff */
.L_x_2:
[----:B------:R-:W-:-:S04]  /*03d0*/  SHF.R.U32.HI R16, RZ, 0x1, R4 ;  /* 0x00000001ff107819 */ /* 0x000fc80000011604 */
[----:B------:R-:W-:-:S13]  /*03e0*/  ISETP.GE.U32.AND P2, PT, R9, R16, PT ;  /* 0x000000100900720c */ /* 0x000fda0003f46070 */
[----:B------:R-:W-:Y:S01]  /*03f0*/  @!P2 LEA R5, R16, R15, 0x7 ;  /* 0x0000000f1005a211 */ /* 0x000fe200078e38ff */
[----:B------:R-:W-:Y:S05]  /*0400*/  @!P2 LDS R6, [R15] ;  /* 0x000000000f06a984 */ /* 0x000fea0000000800 */
[----:B------:R-:W1:Y:S02]  /*0410*/  @!P2 LDS R5, [R5] ;  /* 0x000000000505a984 */ /* 0x000e640000000800 */
[----:B-1----:R-:W-:-:S05]  /*0420*/  @!P2 FADD R6, R5, R6 ;  /* 0x000000060506a221 */ /* 0x002fca0000000000 */
[----:B------:R1:W-:Y:S01]  /*0430*/  @!P2 STS [R15], R6 ;  /* 0x000000060f00a388 */ /* 0x0003e20000000800 */
[----:B------:R-:W-:Y:S01]  /*0440*/  BAR.SYNC.DEFER_BLOCKING 0x0 ;  /* 0x0000000000007b1d */ /* 0x000fe20000010000 */
[----:B------:R-:W-:Y:S01]  /*0450*/  ISETP.GT.U32.AND P2, PT, R4, 0x3, PT ;  /* 0x000000030400780c */ /* 0x000fe20003f44070 */
[----:B------:R-:W-:-:S12]  /*0460*/  IMAD.MOV.U32 R4, RZ, RZ, R16 ;  /* 0x000000ffff047224 */ /* 0x000fd800078e0010 */
[----:B-1----:R-:W-:Y:S05]  /*0470*/  @P2 BRA `(.L_x_2) ;  /* 0xfffffffc00d42947 */ /* 0x002fea000383ffff */
.L_x_1:
[----:B------:R-:W1:Y:S01]  /*0480*/  @!P0 LDS R5, [R14] ;  /* 0x000000000e058984 */ /* 0x000e620000000800 */
[----:B------:R-:W-:Y:S01]  /*0490*/  BAR.SYNC.DEFER_BLOCKING 0x0 ;  /* 0x0000000000007b1d */ /* 0x000fe20000010000 */
[----:B------:R-:W-:Y:S01]  /*04a0*/  ISETP.GT.AND P2, PT, R12, 0x20, PT ;  /* 0x000000200c00780c */ /* 0x000fe20003f44270 */
[----:B------:R-:W-:Y:S01]  /*04b0*/  VIADD R10, R10, 0x20 ;  /* 0x000000200a0a7836 */ /* 0x000fe20000000000 */
[----:B------:R-:W-:Y:S01]  /*04c0*/  IADD3 R12, PT, PT, R12, -0x20, RZ ;  /* 0xffffffe00c0c7810 */ /* 0x000fe20007ffe0ff */
[----:B-1----:R-:W-:-:S10]  /*04d0*/  @!P0 FADD R2, R2, R5 ;  /* 0x0000000502028221 */ /* 0x002fd40000000000 */
[----:B------:R-:W-:Y:S05]  /*04e0*/  @P2 BRA `(.L_x_3) ;  /* 0xfffffffc00482947 */ /* 0x000fea000383ffff */
.L_x_0:
[----:B------:R-:W1:Y:S02]  /*04f0*/  S2R R4, SR_TID.X ;  /* 0x0000000000047919 */ /* 0x000e640000002100 */
[----:B-1----:R-:W-:-:S13]  /*0500*/  ISETP.NE.AND P0, PT, R4, RZ, PT ;  /* 0x000000ff0400720c */ /* 0x002fda0003f05270 */
[----:B------:R-:W-:Y:S05]  /*0510*/  @P0 EXIT ;  /* 0x000000000000094d */ /* 0x000fea0003800000 */
[----:B------:R-:W1:Y:S01]  /*0520*/  LDC.64 R4, c[0x0][0x3a8] ;  /* 0x0000ea00ff047b82 */ /* 0x000e620000000a00 */
[----:B------:R-:W2:Y:S02]  /*0530*/  LDCU UR4, c[0x0][0x3b4] ;  /* 0x00007680ff0477ac */ /* 0x000ea40008000800 */
[----:B--2---:R-:W-:-:S04]  /*0540*/  IMAD R3, R0, UR4, R3 ;  /* 0x0000000400037c24 */ /* 0x004fc8000f8e0203 */
[----:B-1----:R-:W-:-:S05]  /*0550*/  IMAD.WIDE R4, R3, 0x4, R4 ;  /* 0x0000000403047825 */ /* 0x002fca00078e0204 */
[----:B------:R-:W-:Y:S01]  /*0560*/  STG.E desc[UR8][R4.64], R2 ;  /* 0x0000000204007986 */ /* 0x000fe2000c101908 */
[----:B------:R-:W-:Y:S05]  /*0570*/  EXIT ;  /* 0x000000000000794d */ /* 0x000fea0003800000 */
.L_x_4:
[----:B------:R-:W-:-:S00]  /*0580*/  BRA `(.L_x_4) ;  /* 0xfffffffc00fc7947 */ /* 0x000fc0000383ffff */
[----:B------:R-:W-:-:S00]  /*0590*/  NOP ;  /* 0x0000000000007918 */ /* 0x000fc00000000000 */
        /* <DEDUP_REMOVED lines=14> */
.L_x_5:


//--------------------- .nv.shared._Z4spMMiPiS_PfS0_S0_ii --------------------------
	.section	.nv.shared._Z4spMMiPiS_PfS0_S0_ii,"aw",@nobits
	.sectionflags	@""
	.align	4
.nv.shared._Z4spMMiPiS_PfS0_S0_ii:
	.zero		5376


//--------------------- .nv.shared.reserved.0     --------------------------
	.section	.nv.shared.reserved.0,"aw",@nobits
	.weak		__nv_reservedSMEM_offset_0_alias
	.size		__nv_reservedSMEM_offset_0_alias, 0, 64
	.other		__nv_reservedSMEM_offset_0_alias,@"STO_CUDA_RESERVED_SHARED STV_DEFAULT"
__nv_reservedSMEM_offset_0_alias:
	.zero		0
	.zero		64


//--------------------- .nv.constant0._Z4spMMiPiS_PfS0_S0_ii --------------------------
	.section	.nv.constant0._Z4spMMiPiS_PfS0_S0_ii,"a",@progbits
	.sectionflags	@""
	.align	4
.nv.constant0._Z4spMMiPiS_PfS0_S0_ii:
	.zero		952


//--------------------- SYMBOLS --------------------------

	.type		.nv.reservedSmem.offset0,@object
	.size		.nv.reservedSmem.offset0,0x4
	.type		.nv.reservedSmem.cap,@object
	.size		.nv.reservedSmem.cap,0x4
